//
// Generated by NVIDIA NVVM Compiler
//
// Compiler Build ID: CL-36424714
// Cuda compilation tools, release 13.0, V13.0.88
// Based on NVVM 20.0.0
//

.version 9.0
.target sm_100
.address_size 64

	// .globl	_Z10fft_kernelPK6float2PS_ji
.global .align 4 .b8 __cudart_i2opi_f[24] = {65, 144, 67, 60, 153, 149, 98, 219, 192, 221, 52, 245, 209, 87, 39, 252, 41, 21, 68, 78, 110, 131, 249, 162};

.visible .entry _Z10fft_kernelPK6float2PS_ji(
	.param .u64 .ptr .align 1 _Z10fft_kernelPK6float2PS_ji_param_0,
	.param .u64 .ptr .align 1 _Z10fft_kernelPK6float2PS_ji_param_1,
	.param .u32 _Z10fft_kernelPK6float2PS_ji_param_2,
	.param .u32 _Z10fft_kernelPK6float2PS_ji_param_3
)
{
	.local .align 4 .b8 	__local_depot0[28];
	.reg .b64 	%SP;
	.reg .b64 	%SPL;
	.reg .pred 	%p<12>;
	.reg .b32 	%r<66>;
	.reg .b32 	%f<50>;
	.reg .b64 	%rd<35>;
	.reg .b64 	%fd<3>;

	mov.u64 	%SPL, __local_depot0;
	ld.param.u64 	%rd11, [_Z10fft_kernelPK6float2PS_ji_param_0];
	ld.param.u64 	%rd12, [_Z10fft_kernelPK6float2PS_ji_param_1];
	ld.param.u32 	%r19, [_Z10fft_kernelPK6float2PS_ji_param_3];
	cvta.to.global.u64 	%rd1, %rd12;
	cvta.to.global.u64 	%rd13, %rd11;
	add.u64 	%rd2, %SPL, 0;
	mov.u32 	%r1, %tid.x;
	mov.u32 	%r20, %ctaid.x;
	mov.u32 	%r21, %ntid.x;
	mad.lo.s32 	%r22, %r20, %r21, %r1;
	shl.b32 	%r23, %r22, 1;
	brev.b32 	%r24, %r23;
	sub.s32 	%r25, 32, %r19;
	shr.u32 	%r26, %r24, %r25;
	mul.wide.u32 	%rd15, %r23, 8;
	add.s64 	%rd16, %rd1, %rd15;
	mul.wide.u32 	%rd17, %r26, 8;
	add.s64 	%rd18, %rd13, %rd17;
	ld.global.v2.f32 	{%f9, %f10}, [%rd18];
	st.global.v2.f32 	[%rd16], {%f9, %f10};
	or.b32  	%r27, %r23, 1;
	brev.b32 	%r28, %r27;
	shr.u32 	%r29, %r28, %r25;
	mul.wide.u32 	%rd19, %r29, 8;
	add.s64 	%rd20, %rd13, %rd19;
	ld.global.v2.f32 	{%f11, %f12}, [%rd20];
	st.global.v2.f32 	[%rd16+8], {%f11, %f12};
	bar.sync 	0;
	setp.lt.s32 	%p1, %r19, 1;
	@%p1 bra 	$L__BB0_11;
	mov.b32 	%r61, 1;
$L__BB0_2:
	mov.u32 	%r2, %r61;
	add.s32 	%r31, %r2, -1;
	mov.b32 	%r32, 1;
	shl.b32 	%r3, %r32, %r31;
	shr.u32 	%r33, %r1, %r31;
	shl.b32 	%r34, %r33, %r2;
	add.s32 	%r35, %r3, -1;
	and.b32  	%r36, %r35, %r1;
	add.s32 	%r37, %r36, %r34;
	mul.wide.s32 	%rd21, %r37, 8;
	add.s64 	%rd3, %rd1, %rd21;
	ld.global.v2.f32 	{%f2, %f1}, [%rd3];
	cvt.rn.f32.u32 	%f13, %r36;
	mul.f32 	%f14, %f13, 0fC0490FDB;
	cvt.rn.f32.s32 	%f15, %r3;
	div.rn.f32 	%f3, %f14, %f15;
	mul.f32 	%f16, %f3, 0f3F22F983;
	cvt.rni.s32.f32 	%r65, %f16;
	cvt.rn.f32.s32 	%f17, %r65;
	fma.rn.f32 	%f18, %f17, 0fBFC90FDA, %f3;
	fma.rn.f32 	%f19, %f17, 0fB3A22168, %f18;
	fma.rn.f32 	%f49, %f17, 0fA7C234C5, %f19;
	abs.f32 	%f5, %f3;
	setp.ltu.f32 	%p2, %f5, 0f47CE4780;
	@%p2 bra 	$L__BB0_10;
	setp.neu.f32 	%p3, %f5, 0f7F800000;
	@%p3 bra 	$L__BB0_5;
	mov.f32 	%f22, 0f00000000;
	mul.rn.f32 	%f49, %f3, %f22;
	mov.b32 	%r65, 0;
	bra.uni 	$L__BB0_10;
$L__BB0_5:
	mov.b32 	%r5, %f3;
	shl.b32 	%r39, %r5, 8;
	or.b32  	%r6, %r39, -2147483648;
	mov.b64 	%rd34, 0;
	mov.b32 	%r62, 0;
	mov.u64 	%rd32, __cudart_i2opi_f;
	mov.u64 	%rd33, %rd2;
$L__BB0_6:
	.pragma "nounroll";
	ld.global.nc.u32 	%r40, [%rd32];
	mad.wide.u32 	%rd24, %r40, %r6, %rd34;
	shr.u64 	%rd34, %rd24, 32;
	st.local.u32 	[%rd33], %rd24;
	add.s32 	%r62, %r62, 1;
	add.s64 	%rd33, %rd33, 4;
	add.s64 	%rd32, %rd32, 4;
	setp.ne.s32 	%p4, %r62, 6;
	@%p4 bra 	$L__BB0_6;
	shr.u32 	%r41, %r5, 23;
	st.local.u32 	[%rd2+24], %rd34;
	and.b32  	%r9, %r41, 31;
	and.b32  	%r42, %r41, 224;
	add.s32 	%r43, %r42, -128;
	shr.u32 	%r44, %r43, 5;
	mul.wide.u32 	%rd25, %r44, 4;
	sub.s64 	%rd10, %rd2, %rd25;
	ld.local.u32 	%r63, [%rd10+24];
	ld.local.u32 	%r64, [%rd10+20];
	setp.eq.s32 	%p5, %r9, 0;
	@%p5 bra 	$L__BB0_9;
	shf.l.wrap.b32 	%r63, %r64, %r63, %r9;
	ld.local.u32 	%r45, [%rd10+16];
	shf.l.wrap.b32 	%r64, %r45, %r64, %r9;
$L__BB0_9:
	shr.u32 	%r46, %r63, 30;
	shf.l.wrap.b32 	%r47, %r64, %r63, 2;
	shl.b32 	%r48, %r64, 2;
	shr.u32 	%r49, %r47, 31;
	add.s32 	%r50, %r49, %r46;
	neg.s32 	%r51, %r50;
	setp.lt.s32 	%p6, %r5, 0;
	selp.b32 	%r65, %r51, %r50, %p6;
	xor.b32  	%r52, %r47, %r5;
	shr.s32 	%r53, %r47, 31;
	xor.b32  	%r54, %r53, %r47;
	xor.b32  	%r55, %r53, %r48;
	cvt.u64.u32 	%rd26, %r54;
	shl.b64 	%rd27, %rd26, 32;
	cvt.u64.u32 	%rd28, %r55;
	or.b64  	%rd29, %rd27, %rd28;
	cvt.rn.f64.s64 	%fd1, %rd29;
	mul.f64 	%fd2, %fd1, 0d3BF921FB54442D19;
	cvt.rn.f32.f64 	%f20, %fd2;
	neg.f32 	%f21, %f20;
	setp.lt.s32 	%p7, %r52, 0;
	selp.f32 	%f49, %f21, %f20, %p7;
$L__BB0_10:
	mul.f32 	%f23, %f49, %f49;
	fma.rn.f32 	%f24, %f23, 0f37CBAC00, 0fBAB607ED;
	fma.rn.f32 	%f25, %f24, %f23, 0f3D2AAABB;
	fma.rn.f32 	%f26, %f25, %f23, 0fBEFFFFFF;
	fma.rn.f32 	%f27, %f26, %f23, 0f3F800000;
	fma.rn.f32 	%f28, %f23, %f49, 0f00000000;
	fma.rn.f32 	%f29, %f23, 0fB94D4153, 0f3C0885E4;
	fma.rn.f32 	%f30, %f29, %f23, 0fBE2AAAA8;
	fma.rn.f32 	%f31, %f30, %f28, %f49;
	and.b32  	%r57, %r65, 1;
	setp.eq.b32 	%p8, %r57, 1;
	selp.f32 	%f32, %f27, %f31, %p8;
	selp.f32 	%f33, %f31, %f27, %p8;
	and.b32  	%r58, %r65, 2;
	setp.eq.s32 	%p9, %r58, 0;
	neg.f32 	%f34, %f32;
	selp.f32 	%f35, %f32, %f34, %p9;
	add.s32 	%r59, %r65, 1;
	and.b32  	%r60, %r59, 2;
	setp.eq.s32 	%p10, %r60, 0;
	neg.f32 	%f36, %f33;
	selp.f32 	%f37, %f33, %f36, %p10;
	mul.wide.s32 	%rd30, %r3, 8;
	add.s64 	%rd31, %rd3, %rd30;
	ld.global.v2.f32 	{%f38, %f39}, [%rd31];
	mul.f32 	%f40, %f38, %f37;
	mul.f32 	%f41, %f39, %f35;
	sub.f32 	%f42, %f40, %f41;
	mul.f32 	%f43, %f38, %f35;
	fma.rn.f32 	%f44, %f39, %f37, %f43;
	add.f32 	%f45, %f2, %f42;
	add.f32 	%f46, %f1, %f44;
	st.global.v2.f32 	[%rd3], {%f45, %f46};
	sub.f32 	%f47, %f2, %f42;
	sub.f32 	%f48, %f1, %f44;
	st.global.v2.f32 	[%rd31], {%f47, %f48};
	bar.sync 	0;
	add.s32 	%r61, %r2, 1;
	setp.ne.s32 	%p11, %r2, %r19;
	@%p11 bra 	$L__BB0_2;
$L__BB0_11:
	ret;

}


// ===== COMPILED SASS (sm_100) =====

	.target	sm_100

	.elftype	@"ET_EXEC"


//--------------------- .note.nv.tkinfo           --------------------------
	.section	.note.nv.tkinfo,"",@"SHT_NOTE"
	.sectionflags	@"SHF_NOTE_NV_TKINFO"
	.tkinfo
        /*0018*/ 	.word	0x00000002
        /*0030*/ 	.string	""
        /*0030*/ 	.string	"ptxas"
        /*0030*/ 	.string	"Cuda compilation tools, release 13.0, V13.0.88"
        /*0030*/ 	.string	"Build cuda_13.0.r13.0/compiler.36424714_0"
        /*0030*/ 	.string	"-arch sm_100 -m 64 "



//--------------------- .note.nv.cuinfo           --------------------------
	.section	.note.nv.cuinfo,"",@"SHT_NOTE"
	.sectionflags	@"SHF_NOTE_NV_CUINFO"
        /*0018*/ 	.short	0x0002
        /*001a*/ 	.short	0x0064
        /*001c*/ 	.short	0x0082
	.zero		2


//--------------------- .nv.info                  --------------------------
	.section	.nv.info,"",@"SHT_CUDA_INFO"
	.align	4


	//----- nvinfo : EIATTR_REGCOUNT
	.align		4
        /*0000*/ 	.byte	0x04, 0x2f
        /*0002*/ 	.short	(.L_2 - .L_1)
	.align		4
.L_1:
        /*0004*/ 	.word	index@(_Z10fft_kernelPK6float2PS_ji)
        /*0008*/ 	.word	0x00000016


	//----- nvinfo : EIATTR_FRAME_SIZE
	.align		4
.L_2:
        /*000c*/ 	.byte	0x04, 0x11
        /*000e*/ 	.short	(.L_4 - .L_3)
	.align		4
.L_3:
        /*0010*/ 	.word	index@($__internal_0_$__cuda_sm3x_div_rn_noftz_f32_slowpath)
        /*0014*/ 	.word	0x00000020


	//----- nvinfo : EIATTR_FRAME_SIZE
	.align		4
.L_4:
        /*0018*/ 	.byte	0x04, 0x11
        /*001a*/ 	.short	(.L_6 - .L_5)
	.align		4
.L_5:
        /*001c*/ 	.word	index@(_Z10fft_kernelPK6float2PS_ji)
        /*0020*/ 	.word	0x00000020


	//----- nvinfo : EIATTR_MIN_STACK_SIZE
	.align		4
.L_6:
        /*0024*/ 	.byte	0x04, 0x12
        /*0026*/ 	.short	(.L_8 - .L_7)
	.align		4
.L_7:
        /*0028*/ 	.word	index@(_Z10fft_kernelPK6float2PS_ji)
        /*002c*/ 	.word	0x00000020
.L_8:


//--------------------- .nv.compat                --------------------------
	.section	.nv.compat,"",@"SHT_CUDA_COMPAT_INFO"
	.align	4
        /*0000*/ 	.byte	0x02, 0x09, 0x00, 0x00, 0x02, 0x02, 0x01, 0x00, 0x02, 0x05, 0x05, 0x00, 0x03, 0x07, 0x01, 0x01
        /*0010*/ 	.byte	0x02, 0x03, 0x00, 0x00, 0x02, 0x06, 0x01, 0x00, 0x04, 0x0b, 0x08, 0x00, 0x01, 0x00, 0x00, 0x00
        /*0020*/ 	.byte	0x00, 0x00, 0x00, 0x00


//--------------------- .nv.info._Z10fft_kernelPK6float2PS_ji --------------------------
	.section	.nv.info._Z10fft_kernelPK6float2PS_ji,"",@"SHT_CUDA_INFO"
	.sectionflags	@""
	.align	4


	//----- nvinfo : EIATTR_CUDA_API_VERSION
	.align		4
        /*0000*/ 	.byte	0x04, 0x37
        /*0002*/ 	.short	(.L_10 - .L_9)
.L_9:
        /*0004*/ 	.word	0x00000082


	//----- nvinfo : EIATTR_KPARAM_INFO
	.align		4
.L_10:
        /*0008*/ 	.byte	0x04, 0x17
        /*000a*/ 	.short	(.L_12 - .L_11)
.L_11:
        /*000c*/ 	.word	0x00000000
        /*0010*/ 	.short	0x0003
        /*0012*/ 	.short	0x0014
        /*0014*/ 	.byte	0x00, 0xf0, 0x11, 0x00


	//----- nvinfo : EIATTR_KPARAM_INFO
	.align		4
.L_12:
        /*0018*/ 	.byte	0x04, 0x17
        /*001a*/ 	.short	(.L_14 - .L_13)
.L_13:
        /*001c*/ 	.word	0x00000000
        /*0020*/ 	.short	0x0002
        /*0022*/ 	.short	0x0010
        /*0024*/ 	.byte	0x00, 0xf0, 0x11, 0x00


	//----- nvinfo : EIATTR_KPARAM_INFO
	.align		4
.L_14:
        /*0028*/ 	.byte	0x04, 0x17
        /*002a*/ 	.short	(.L_16 - .L_15)
.L_15:
        /*002c*/ 	.word	0x00000000
        /*0030*/ 	.short	0x0001
        /*0032*/ 	.short	0x0008
        /*0034*/ 	.byte	0x00, 0xf5, 0x21, 0x00


	//----- nvinfo : EIATTR_KPARAM_INFO
	.align		4
.L_16:
        /*0038*/ 	.byte	0x04, 0x17
        /*003a*/ 	.short	(.L_18 - .L_17)
.L_17:
        /*003c*/ 	.word	0x00000000
        /*0040*/ 	.short	0x0000
        /*0042*/ 	.short	0x0000
        /*0044*/ 	.byte	0x00, 0xf5, 0x21, 0x00


	//----- nvinfo : EIATTR_SPARSE_MMA_MASK
	.align		4
.L_18:
        /*0048*/ 	.byte	0x03, 0x50
        /*004a*/ 	.short	0x0000


	//----- nvinfo : EIATTR_MAXREG_COUNT
	.align		4
        /*004c*/ 	.byte	0x03, 0x1b
        /*004e*/ 	.short	0x00ff


	//----- nvinfo : EIATTR_NUM_BARRIERS
	.align		4
        /*0050*/ 	.byte	0x02, 0x4c
        /*0052*/ 	.byte	0x01
	.zero		1


	//----- nvinfo : EIATTR_MERCURY_ISA_VERSION
	.align		4
        /*0054*/ 	.byte	0x03, 0x5f
        /*0056*/ 	.short	0x0101


	//----- nvinfo : EIATTR_VRC_CTA_INIT_COUNT
	.align		4
        /*0058*/ 	.byte	0x02, 0x4a
	.zero		1
	.zero		1


	//----- nvinfo : EIATTR_EXIT_INSTR_OFFSETS
	.align		4
        /*005c*/ 	.byte	0x04, 0x1c
        /*005e*/ 	.short	(.L_20 - .L_19)


	//   ....[0]....
.L_19:
        /*0060*/ 	.word	0x000001a0


	//   ....[1]....
        /*0064*/ 	.word	0x000009e0


	//----- nvinfo : EIATTR_CRS_STACK_SIZE
	.align		4
.L_20:
        /*0068*/ 	.byte	0x04, 0x1e
        /*006a*/ 	.short	(.L_22 - .L_21)
.L_21:
        /*006c*/ 	.word	0x00000000


	//----- nvinfo : EIATTR_CBANK_PARAM_SIZE
	.align		4
.L_22:
        /*0070*/ 	.byte	0x03, 0x19
        /*0072*/ 	.short	0x0018


	//----- nvinfo : EIATTR_PARAM_CBANK
	.align		4
        /*0074*/ 	.byte	0x04, 0x0a
        /*0076*/ 	.short	(.L_24 - .L_23)
	.align		4
.L_23:
        /*0078*/ 	.word	index@(.nv.constant0._Z10fft_kernelPK6float2PS_ji)
        /*007c*/ 	.short	0x0380
        /*007e*/ 	.short	0x0018


	//----- nvinfo : EIATTR_SW_WAR
	.align		4
.L_24:
        /*0080*/ 	.byte	0x04, 0x36
        /*0082*/ 	.short	(.L_26 - .L_25)
.L_25:
        /*0084*/ 	.word	0x00000008
.L_26:


//--------------------- .nv.callgraph             --------------------------
	.section	.nv.callgraph,"",@"SHT_CUDA_CALLGRAPH"
	.align	4
	.sectionentsize	8
	.align		4
        /*0000*/ 	.word	0x00000000
	.align		4
        /*0004*/ 	.word	0xffffffff
	.align		4
        /*0008*/ 	.word	0x00000000
	.align		4
        /*000c*/ 	.word	0xfffffffe
	.align		4
        /*0010*/ 	.word	0x00000000
	.align		4
        /*0014*/ 	.word	0xfffffffd
	.align		4
        /*0018*/ 	.word	0x00000000
	.align		4
        /*001c*/ 	.word	0xfffffffc


//--------------------- .nv.constant4             --------------------------
	.section	.nv.constant4,"a",@progbits
	.align	8
	.align		8
.nv.constant4:
        /*0000*/ 	.dword	__cudart_i2opi_f


//--------------------- .text._Z10fft_kernelPK6float2PS_ji --------------------------
	.section	.text._Z10fft_kernelPK6float2PS_ji,"ax",@progbits
	.align	128
        .global         _Z10fft_kernelPK6float2PS_ji
        .type           _Z10fft_kernelPK6float2PS_ji,@function
        .size           _Z10fft_kernelPK6float2PS_ji,(.L_x_18 - _Z10fft_kernelPK6float2PS_ji)
        .other          _Z10fft_kernelPK6float2PS_ji,@"STO_CUDA_ENTRY STV_DEFAULT"
_Z10fft_kernelPK6float2PS_ji:
.text._Z10fft_kernelPK6float2PS_ji:
[----:B------:R-:W0:Y:S01]  /*0000*/  LDC R1, c[0x0][0x37c] ;  /* 0x0000df00ff017b82 */ /* 0x000e220000000800 */
[----:B------:R-:W1:Y:S07]  /*0010*/  S2R R5, SR_TID.X ;  /* 0x0000000000057919 */ /* 0x000e6e0000002100 */
[----:B------:R-:W1:Y:S01]  /*0020*/  S2UR UR4, SR_CTAID.X ;  /* 0x00000000000479c3 */ /* 0x000e620000002500 */
[----:B------:R-:W2:Y:S01]  /*0030*/  LDCU.64 UR8, c[0x0][0x358] ;  /* 0x00006b00ff0877ac */ /* 0x000ea20008000a00 */
[----:B0-----:R-:W-:-:S06]  /*0040*/  VIADD R1, R1, 0xffffffe0 ;  /* 0xffffffe001017836 */ /* 0x001fcc0000000000 */
[----:B------:R-:W1:Y:S08]  /*0050*/  LDC R0, c[0x0][0x360] ;  /* 0x0000d800ff007b82 */ /* 0x000e700000000800 */
[----:B------:R-:W0:Y:S08]  /*0060*/  LDC R4, c[0x0][0x394] ;  /* 0x0000e500ff047b82 */ /* 0x000e300000000800 */
[----:B------:R-:W3:Y:S01]  /*0070*/  LDC.64 R2, c[0x0][0x380] ;  /* 0x0000e000ff027b82 */ /* 0x000ee20000000a00 */
[----:B-1----:R-:W-:-:S07]  /*0080*/  IMAD R0, R0, UR4, R5 ;  /* 0x0000000400007c24 */ /* 0x002fce000f8e0205 */
[----:B------:R-:W1:Y:S01]  /*0090*/  LDC.64 R6, c[0x0][0x388] ;  /* 0x0000e200ff067b82 */ /* 0x000e620000000a00 */
[----:B------:R-:W-:-:S04]  /*00a0*/  IMAD.SHL.U32 R11, R0, 0x2, RZ ;  /* 0x00000002000b7824 */ /* 0x000fc800078e00ff */
[----:B------:R-:W4:Y:S01]  /*00b0*/  BREV R0, R11 ;  /* 0x0000000b00007301 */ /* 0x000f220000000000 */
[----:B0-----:R-:W-:-:S04]  /*00c0*/  IADD3 R13, PT, PT, -R4, 0x20, RZ ;  /* 0x00000020040d7810 */ /* 0x001fc80007ffe1ff */
[----:B----4-:R-:W-:-:S05]  /*00d0*/  SHF.R.U32.HI R9, RZ, R13, R0 ;  /* 0x0000000dff097219 */ /* 0x010fca0000011600 */
[----:B---3--:R-:W-:-:S06]  /*00e0*/  IMAD.WIDE.U32 R8, R9, 0x8, R2 ;  /* 0x0000000809087825 */ /* 0x008fcc00078e0002 */
[----:B--2---:R-:W2:Y:S01]  /*00f0*/  LDG.E.64 R8, desc[UR8][R8.64] ;  /* 0x0000000808087981 */ /* 0x004ea2000c1e1b00 */
[C---:B------:R-:W-:Y:S02]  /*0100*/  VIADD R0, R11.reuse, 0x1 ;  /* 0x000000010b007836 */ /* 0x040fe40000000000 */
[----:B-1----:R-:W-:-:S04]  /*0110*/  IMAD.WIDE.U32 R6, R11, 0x8, R6 ;  /* 0x000000080b067825 */ /* 0x002fc800078e0006 */
[----:B------:R-:W0:Y:S02]  /*0120*/  BREV R0, R0 ;  /* 0x0000000000007301 */ /* 0x000e240000000000 */
[----:B0-----:R-:W-:-:S05]  /*0130*/  SHF.R.U32.HI R13, RZ, R13, R0 ;  /* 0x0000000dff0d7219 */ /* 0x001fca0000011600 */
[----:B------:R-:W-:Y:S01]  /*0140*/  IMAD.WIDE.U32 R2, R13, 0x8, R2 ;  /* 0x000000080d027825 */ /* 0x000fe200078e0002 */
[----:B--2---:R0:W-:Y:S05]  /*0150*/  STG.E.64 desc[UR8][R6.64], R8 ;  /* 0x0000000806007986 */ /* 0x0041ea000c101b08 */
[----:B------:R-:W2:Y:S01]  /*0160*/  LDG.E.64 R2, desc[UR8][R2.64] ;  /* 0x0000000802027981 */ /* 0x000ea2000c1e1b00 */
[----:B------:R-:W-:-:S03]  /*0170*/  ISETP.GE.AND P0, PT, R4, 0x1, PT ;  /* 0x000000010400780c */ /* 0x000fc60003f06270 */
[----:B--2---:R0:W-:Y:S01]  /*0180*/  STG.E.64 desc[UR8][R6.64+0x8], R2 ;  /* 0x0000080206007986 */ /* 0x0041e2000c101b08 */
[----:B------:R-:W-:Y:S09]  /*0190*/  BAR.SYNC.DEFER_BLOCKING 0x0 ;  /* 0x0000000000007b1d */ /* 0x000ff20000010000 */
[----:B------:R-:W-:Y:S05]  /*01a0*/  @!P0 EXIT ;  /* 0x000000000000894d */ /* 0x000fea0003800000 */
[----:B------:R-:W-:-:S05]  /*01b0*/  UMOV UR6, 0x1 ;  /* 0x0000000100067882 */ /* 0x000fca0000000000 */
.L_x_5:
[----:B------:R-:W-:Y:S01]  /*01c0*/  UIADD3 UR4, UPT, UPT, UR6, -0x1, URZ ;  /* 0xffffffff06047890 */ /* 0x000fe2000fffe0ff */
[----:B01----:R-:W0:Y:S01]  /*01d0*/  LDC.64 R8, c[0x0][0x388] ;  /* 0x0000e200ff087b82 */ /* 0x003e220000000a00 */
[----:B------:R-:W-:-:S04]  /*01e0*/  IMAD.MOV.U32 R11, RZ, RZ, 0x1 ;  /* 0x00000001ff0b7424 */ /* 0x000fc800078e00ff */
[----:B------:R-:W-:Y:S02]  /*01f0*/  SHF.R.U32.HI R0, RZ, UR4, R5 ;  /* 0x00000004ff007c19 */ /* 0x000fe40008011605 */
[----:B------:R-:W-:Y:S02]  /*0200*/  SHF.L.U32 R11, R11, UR4, RZ ;  /* 0x000000040b0b7c19 */ /* 0x000fe400080006ff */
[----:B------:R-:W-:-:S03]  /*0210*/  SHF.L.U32 R0, R0, UR6, RZ ;  /* 0x0000000600007c19 */ /* 0x000fc600080006ff */
[----:B------:R-:W-:-:S05]  /*0220*/  VIADD R2, R11, 0xffffffff ;  /* 0xffffffff0b027836 */ /* 0x000fca0000000000 */
[----:B------:R-:W-:-:S05]  /*0230*/  LOP3.LUT R3, R2, R5, RZ, 0xc0, !PT ;  /* 0x0000000502037212 */ /* 0x000fca00078ec0ff */
[----:B------:R-:W-:-:S04]  /*0240*/  IMAD.IADD R7, R0, 0x1, R3 ;  /* 0x0000000100077824 */ /* 0x000fc800078e0203 */
[----:B0-----:R-:W-:-:S05]  /*0250*/  IMAD.WIDE R8, R7, 0x8, R8 ;  /* 0x0000000807087825 */ /* 0x001fca00078e0208 */
[----:B------:R0:W5:Y:S01]  /*0260*/  LDG.E.64 R6, desc[UR8][R8.64] ;  /* 0x0000000808067981 */ /* 0x000162000c1e1b00 */
[----:B------:R-:W-:Y:S01]  /*0270*/  I2FP.F32.S32 R13, R11 ;  /* 0x0000000b000d7245 */ /* 0x000fe20000201400 */
[----:B------:R-:W-:Y:S01]  /*0280*/  BSSY.RECONVERGENT B0, `(.L_x_0) ;  /* 0x000000e000007945 */ /* 0x000fe20003800200 */
[----:B------:R-:W-:Y:S02]  /*0290*/  I2FP.F32.U32 R0, R3 ;  /* 0x0000000300007245 */ /* 0x000fe40000201000 */
[----:B------:R-:W1:Y:S03]  /*02a0*/  MUFU.RCP R2, R13 ;  /* 0x0000000d00027308 */ /* 0x000e660000001000 */
[----:B------:R-:W-:-:S05]  /*02b0*/  FMUL R0, R0, -3.1415927410125732422 ;  /* 0xc0490fdb00007820 */ /* 0x000fca0000400000 */
[----:B------:R-:W2:Y:S01]  /*02c0*/  FCHK P0, R0, R13 ;  /* 0x0000000d00007302 */ /* 0x000ea20000000000 */
[----:B-1----:R-:W-:-:S04]  /*02d0*/  FFMA R3, -R13, R2, 1 ;  /* 0x3f8000000d037423 */ /* 0x002fc80000000102 */
[----:B------:R-:W-:-:S04]  /*02e0*/  FFMA R3, R2, R3, R2 ;  /* 0x0000000302037223 */ /* 0x000fc80000000002 */
[----:B------:R-:W-:-:S04]  /*02f0*/  FFMA R2, R0, R3, RZ ;  /* 0x0000000300027223 */ /* 0x000fc800000000ff */
[----:B------:R-:W-:-:S04]  /*0300*/  FFMA R15, -R13, R2, R0 ;  /* 0x000000020d0f7223 */ /* 0x000fc80000000100 */
[----:B------:R-:W-:Y:S01]  /*0310*/  FFMA R15, R3, R15, R2 ;  /* 0x0000000f030f7223 */ /* 0x000fe20000000002 */
[----:B0-2---:R-:W-:Y:S06]  /*0320*/  @!P0 BRA `(.L_x_1) ;  /* 0x00000000000c8947 */ /* 0x005fec0003800000 */
[----:B------:R-:W-:-:S07]  /*0330*/  MOV R2, 0x350 ;  /* 0x0000035000027802 */ /* 0x000fce0000000f00 */
[----:B-----5:R-:W-:Y:S05]  /*0340*/  CALL.REL.NOINC `($__internal_0_$__cuda_sm3x_div_rn_noftz_f32_slowpath) ;  /* 0x0000000400a87944 */ /* 0x020fea0003c00000 */
[----:B------:R-:W-:-:S07]  /*0350*/  IMAD.MOV.U32 R15, RZ, RZ, R0 ;  /* 0x000000ffff0f7224 */ /* 0x000fce00078e0000 */
.L_x_1:
[----:B------:R-:W-:Y:S05]  /*0360*/  BSYNC.RECONVERGENT B0 ;  /* 0x0000000000007941 */ /* 0x000fea0003800200 */
.L_x_0:
[C---:B------:R-:W-:Y:S01]  /*0370*/  FMUL R4, R15.reuse, 0.63661974668502807617 ;  /* 0x3f22f9830f047820 */ /* 0x040fe20000400000 */
[----:B------:R-:W-:Y:S01]  /*0380*/  FSETP.GE.AND P0, PT, |R15|, 105615, PT ;  /* 0x47ce47800f00780b */ /* 0x000fe20003f06200 */
[----:B------:R-:W-:Y:S04]  /*0390*/  BSSY.RECONVERGENT B0, `(.L_x_2) ;  /* 0x000003e000007945 */ /* 0x000fe80003800200 */
[----:B------:R-:W0:Y:S02]  /*03a0*/  F2I.NTZ R4, R4 ;  /* 0x0000000400047305 */ /* 0x000e240000203100 */
[----:B0-----:R-:W-:-:S05]  /*03b0*/  I2FP.F32.S32 R0, R4 ;  /* 0x0000000400007245 */ /* 0x001fca0000201400 */
[----:B------:R-:W-:-:S04]  /*03c0*/  FFMA R3, R0, -1.5707962512969970703, R15 ;  /* 0xbfc90fda00037823 */ /* 0x000fc8000000000f */
[----:B------:R-:W-:-:S04]  /*03d0*/  FFMA R3, R0, -7.5497894158615963534e-08, R3 ;  /* 0xb3a2216800037823 */ /* 0x000fc80000000003 */
[----:B------:R-:W-:Y:S01]  /*03e0*/  FFMA R0, R0, -5.3903029534742383927e-15, R3 ;  /* 0xa7c234c500007823 */ /* 0x000fe20000000003 */
[----:B------:R-:W-:Y:S06]  /*03f0*/  @!P0 BRA `(.L_x_3) ;  /* 0x0000000000dc8947 */ /* 0x000fec0003800000 */
[----:B------:R-:W-:-:S13]  /*0400*/  FSETP.NEU.AND P0, PT, |R15|, +INF , PT ;  /* 0x7f8000000f00780b */ /* 0x000fda0003f0d200 */
[----:B------:R-:W-:Y:S01]  /*0410*/  @!P0 FMUL R0, RZ, R15 ;  /* 0x0000000fff008220 */ /* 0x000fe20000400000 */
[----:B------:R-:W-:Y:S01]  /*0420*/  @!P0 IMAD.MOV.U32 R4, RZ, RZ, RZ ;  /* 0x000000ffff048224 */ /* 0x000fe200078e00ff */
[----:B------:R-:W-:Y:S06]  /*0430*/  @!P0 BRA `(.L_x_3) ;  /* 0x0000000000cc8947 */ /* 0x000fec0003800000 */
[----:B------:R-:W-:Y:S01]  /*0440*/  IMAD.SHL.U32 R2, R15, 0x100, RZ ;  /* 0x000001000f027824 */ /* 0x000fe200078e00ff */
[----:B------:R-:W0:Y:S01]  /*0450*/  LDCU.64 UR10, c[0x4][URZ] ;  /* 0x01000000ff0a77ac */ /* 0x000e220008000a00 */
[----:B------:R-:W-:Y:S02]  /*0460*/  IMAD.MOV.U32 R10, RZ, RZ, RZ ;  /* 0x000000ffff0a7224 */ /* 0x000fe400078e00ff */
[----:B------:R-:W-:Y:S01]  /*0470*/  IMAD.MOV.U32 R0, RZ, RZ, R1 ;  /* 0x000000ffff007224 */ /* 0x000fe200078e0001 */
[----:B------:R-:W-:Y:S01]  /*0480*/  LOP3.LUT R19, R2, 0x80000000, RZ, 0xfc, !PT ;  /* 0x8000000002137812 */ /* 0x000fe200078efcff */
[----:B------:R-:W-:Y:S01]  /*0490*/  UMOV UR5, URZ ;  /* 0x000000ff00057c82 */ /* 0x000fe20008000000 */
[----:B------:R-:W-:-:S05]  /*04a0*/  UMOV UR4, URZ ;  /* 0x000000ff00047c82 */ /* 0x000fca0008000000 */
.L_x_4:
[----:B0-----:R-:W-:Y:S02]  /*04b0*/  IMAD.U32 R12, RZ, RZ, UR10 ;  /* 0x0000000aff0c7e24 */ /* 0x001fe4000f8e00ff */
[----:B------:R-:W-:-:S05]  /*04c0*/  IMAD.U32 R13, RZ, RZ, UR11 ;  /* 0x0000000bff0d7e24 */ /* 0x000fca000f8e00ff */
[----:B------:R-:W2:Y:S01]  /*04d0*/  LDG.E.CONSTANT R2, desc[UR8][R12.64] ;  /* 0x000000080c027981 */ /* 0x000ea2000c1e9900 */
[----:B------:R-:W-:Y:S02]  /*04e0*/  UIADD3 UR10, UP0, UPT, UR10, 0x4, URZ ;  /* 0x000000040a0a7890 */ /* 0x000fe4000ff1e0ff */
[----:B------:R-:W-:Y:S02]  /*04f0*/  UIADD3 UR4, UPT, UPT, UR4, 0x1, URZ ;  /* 0x0000000104047890 */ /* 0x000fe4000fffe0ff */
[----:B------:R-:W-:Y:S02]  /*0500*/  UIADD3.X UR11, UPT, UPT, URZ, UR11, URZ, UP0, !UPT ;  /* 0x0000000bff0b7290 */ /* 0x000fe400087fe4ff */
[----:B------:R-:W-:Y:S01]  /*0510*/  UISETP.NE.AND UP0, UPT, UR4, 0x6, UPT ;  /* 0x000000060400788c */ /* 0x000fe2000bf05270 */
[----:B--2---:R-:W-:-:S03]  /*0520*/  IMAD.WIDE.U32 R2, R2, R19, RZ ;  /* 0x0000001302027225 */ /* 0x004fc600078e00ff */
[----:B------:R-:W-:-:S04]  /*0530*/  IADD3 R17, P0, PT, R2, R10, RZ ;  /* 0x0000000a02117210 */ /* 0x000fc80007f1e0ff */
[----:B------:R-:W-:Y:S01]  /*0540*/  IADD3.X R10, PT, PT, R3, UR5, RZ, P0, !PT ;  /* 0x00000005030a7c10 */ /* 0x000fe200087fe4ff */
[----:B------:R0:W-:Y:S02]  /*0550*/  STL [R0], R17 ;  /* 0x0000001100007387 */ /* 0x0001e40000100800 */
[----:B0-----:R-:W-:Y:S01]  /*0560*/  VIADD R0, R0, 0x4 ;  /* 0x0000000400007836 */ /* 0x001fe20000000000 */
[----:B------:R-:W-:Y:S06]  /*0570*/  BRA.U UP0, `(.L_x_4) ;  /* 0xfffffffd00cc7547 */ /* 0x000fec000b83ffff */
[----:B------:R-:W-:Y:S01]  /*0580*/  SHF.R.U32.HI R4, RZ, 0x17, R15 ;  /* 0x00000017ff047819 */ /* 0x000fe2000001160f */
[----:B------:R0:W-:Y:S03]  /*0590*/  STL [R1+0x18], R10 ;  /* 0x0000180a01007387 */ /* 0x0001e60000100800 */
[C---:B------:R-:W-:Y:S02]  /*05a0*/  LOP3.LUT R0, R4.reuse, 0xe0, RZ, 0xc0, !PT ;  /* 0x000000e004007812 */ /* 0x040fe400078ec0ff */
[----:B------:R-:W-:-:S03]  /*05b0*/  LOP3.LUT P0, RZ, R4, 0x1f, RZ, 0xc0, !PT ;  /* 0x0000001f04ff7812 */ /* 0x000fc6000780c0ff */
[----:B------:R-:W-:-:S05]  /*05c0*/  VIADD R0, R0, 0xffffff80 ;  /* 0xffffff8000007836 */ /* 0x000fca0000000000 */
[----:B------:R-:W-:-:S05]  /*05d0*/  SHF.R.U32.HI R0, RZ, 0x5, R0 ;  /* 0x00000005ff007819 */ /* 0x000fca0000011600 */
[----:B------:R-:W-:-:S05]  /*05e0*/  IMAD R14, R0, -0x4, R1 ;  /* 0xfffffffc000e7824 */ /* 0x000fca00078e0201 */
[----:B------:R-:W2:Y:S04]  /*05f0*/  LDL R0, [R14+0x18] ;  /* 0x000018000e007983 */ /* 0x000ea80000100800 */
[----:B------:R-:W2:Y:S04]  /*0600*/  LDL R3, [R14+0x14] ;  /* 0x000014000e037983 */ /* 0x000ea80000100800 */
[----:B------:R-:W3:Y:S01]  /*0610*/  @P0 LDL R2, [R14+0x10] ;  /* 0x000010000e020983 */ /* 0x000ee20000100800 */
[----:B------:R-:W-:Y:S01]  /*0620*/  LOP3.LUT R4, R4, 0x1f, RZ, 0xc0, !PT ;  /* 0x0000001f04047812 */ /* 0x000fe200078ec0ff */
[----:B------:R-:W-:Y:S01]  /*0630*/  UMOV UR4, 0x54442d19 ;  /* 0x54442d1900047882 */ /* 0x000fe20000000000 */
[----:B------:R-:W-:-:S02]  /*0640*/  UMOV UR5, 0x3bf921fb ;  /* 0x3bf921fb00057882 */ /* 0x000fc40000000000 */
[-C--:B--2---:R-:W-:Y:S02]  /*0650*/  @P0 SHF.L.W.U32.HI R0, R3, R4.reuse, R0 ;  /* 0x0000000403000219 */ /* 0x084fe40000010e00 */
[----:B---3--:R-:W-:Y:S02]  /*0660*/  @P0 SHF.L.W.U32.HI R3, R2, R4, R3 ;  /* 0x0000000402030219 */ /* 0x008fe40000010e03 */
[----:B------:R-:W-:Y:S02]  /*0670*/  ISETP.GE.AND P0, PT, R15, RZ, PT ;  /* 0x000000ff0f00720c */ /* 0x000fe40003f06270 */
[C---:B------:R-:W-:Y:S01]  /*0680*/  SHF.L.W.U32.HI R2, R3.reuse, 0x2, R0 ;  /* 0x0000000203027819 */ /* 0x040fe20000010e00 */
[----:B------:R-:W-:-:S03]  /*0690*/  IMAD.SHL.U32 R3, R3, 0x4, RZ ;  /* 0x0000000403037824 */ /* 0x000fc600078e00ff */
[----:B------:R-:W-:Y:S02]  /*06a0*/  SHF.R.S32.HI R4, RZ, 0x1f, R2 ;  /* 0x0000001fff047819 */ /* 0x000fe40000011402 */
[----:B------:R-:W-:Y:S02]  /*06b0*/  LOP3.LUT R15, R2, R15, RZ, 0x3c, !PT ;  /* 0x0000000f020f7212 */ /* 0x000fe400078e3cff */
[C---:B------:R-:W-:Y:S02]  /*06c0*/  LOP3.LUT R12, R4.reuse, R3, RZ, 0x3c, !PT ;  /* 0x00000003040c7212 */ /* 0x040fe400078e3cff */
[----:B------:R-:W-:Y:S02]  /*06d0*/  LOP3.LUT R13, R4, R2, RZ, 0x3c, !PT ;  /* 0x00000002040d7212 */ /* 0x000fe400078e3cff */
[----:B------:R-:W-:Y:S02]  /*06e0*/  SHF.R.U32.HI R3, RZ, 0x1e, R0 ;  /* 0x0000001eff037819 */ /* 0x000fe40000011600 */
[----:B------:R-:W-:-:S02]  /*06f0*/  ISETP.GE.AND P1, PT, R15, RZ, PT ;  /* 0x000000ff0f00720c */ /* 0x000fc40003f26270 */
[----:B------:R-:W1:Y:S01]  /*0700*/  I2F.F64.S64 R12, R12 ;  /* 0x0000000c000c7312 */ /* 0x000e620000301c00 */
[----:B------:R-:W-:-:S05]  /*0710*/  LEA.HI R4, R2, R3, RZ, 0x1 ;  /* 0x0000000302047211 */ /* 0x000fca00078f08ff */
[----:B------:R-:W-:-:S04]  /*0720*/  IMAD.MOV R0, RZ, RZ, -R4 ;  /* 0x000000ffff007224 */ /* 0x000fc800078e0a04 */
[----:B------:R-:W-:Y:S01]  /*0730*/  @!P0 IMAD.MOV.U32 R4, RZ, RZ, R0 ;  /* 0x000000ffff048224 */ /* 0x000fe200078e0000 */
[----:B-1----:R-:W-:-:S10]  /*0740*/  DMUL R16, R12, UR4 ;  /* 0x000000040c107c28 */ /* 0x002fd40008000000 */
[----:B------:R-:W1:Y:S02]  /*0750*/  F2F.F32.F64 R16, R16 ;  /* 0x0000001000107310 */ /* 0x000e640000301000 */
[----:B01----:R-:W-:-:S07]  /*0760*/  FSEL R0, -R16, R16, !P1 ;  /* 0x0000001010007208 */ /* 0x003fce0004800100 */
.L_x_3:
[----:B------:R-:W-:Y:S05]  /*0770*/  BSYNC.RECONVERGENT B0 ;  /* 0x0000000000007941 */ /* 0x000fea0003800200 */
.L_x_2:
[----:B------:R-:W-:-:S04]  /*0780*/  IMAD.WIDE R2, R11, 0x8, R8 ;  /* 0x000000080b027825 */ /* 0x000fc800078e0208 */
[-C--:B------:R-:W-:Y:S01]  /*0790*/  FMUL R13, R0, R0.reuse ;  /* 0x00000000000d7220 */ /* 0x080fe20000400000 */
[----:B------:R-:W-:Y:S01]  /*07a0*/  IMAD.MOV.U32 R12, RZ, RZ, 0x37cbac00 ;  /* 0x37cbac00ff0c7424 */ /* 0x000fe200078e00ff */
[----:B------:R-:W2:Y:S01]  /*07b0*/  LDG.E.64 R10, desc[UR8][R2.64] ;  /* 0x00000008020a7981 */ /* 0x000ea2000c1e1b00 */
[----:B------:R-:W-:Y:S02]  /*07c0*/  IMAD.MOV.U32 R14, RZ, RZ, 0x394d4153 ;  /* 0x394d4153ff0e7424 */ /* 0x000fe400078e00ff */
[C---:B------:R-:W-:Y:S01]  /*07d0*/  FFMA R15, R13.reuse, R0, RZ ;  /* 0x000000000d0f7223 */ /* 0x040fe200000000ff */
[C---:B------:R-:W-:Y:S01]  /*07e0*/  FFMA R12, R13.reuse, R12, -0.0013887860113754868507 ;  /* 0xbab607ed0d0c7423 */ /* 0x040fe2000000000c */
[C---:B------:R-:W-:Y:S01]  /*07f0*/  LOP3.LUT R16, R4.reuse, 0x1, RZ, 0xc0, !PT ;  /* 0x0000000104107812 */ /* 0x040fe200078ec0ff */
[C---:B------:R-:W-:Y:S01]  /*0800*/  FFMA R14, R13.reuse, -R14, 0.0083327032625675201416 ;  /* 0x3c0885e40d0e7423 */ /* 0x040fe2000000080e */
[----:B------:R-:W-:Y:S01]  /*0810*/  LOP3.LUT P1, RZ, R4, 0x2, RZ, 0xc0, !PT ;  /* 0x0000000204ff7812 */ /* 0x000fe2000782c0ff */
[C---:B------:R-:W-:Y:S01]  /*0820*/  FFMA R12, R13.reuse, R12, 0.041666727513074874878 ;  /* 0x3d2aaabb0d0c7423 */ /* 0x040fe2000000000c */
[----:B------:R-:W-:Y:S01]  /*0830*/  ISETP.NE.U32.AND P0, PT, R16, 0x1, PT ;  /* 0x000000011000780c */ /* 0x000fe20003f05070 */
[C---:B------:R-:W-:Y:S01]  /*0840*/  FFMA R14, R13.reuse, R14, -0.16666662693023681641 ;  /* 0xbe2aaaa80d0e7423 */ /* 0x040fe2000000000e */
[----:B------:R-:W0:Y:S01]  /*0850*/  LDCU UR5, c[0x0][0x394] ;  /* 0x00007280ff0577ac */ /* 0x000e220008000800 */
[----:B------:R-:W-:-:S02]  /*0860*/  FFMA R12, R13, R12, -0.4999999701976776123 ;  /* 0xbeffffff0d0c7423 */ /* 0x000fc4000000000c */
[----:B------:R-:W-:Y:S01]  /*0870*/  FFMA R15, R15, R14, R0 ;  /* 0x0000000e0f0f7223 */ /* 0x000fe20000000000 */
[----:B------:R-:W-:Y:S01]  /*0880*/  UIADD3 UR4, UPT, UPT, UR6, 0x1, URZ ;  /* 0x0000000106047890 */ /* 0x000fe2000fffe0ff */
[----:B------:R-:W-:Y:S01]  /*0890*/  FFMA R12, R13, R12, 1 ;  /* 0x3f8000000d0c7423 */ /* 0x000fe2000000000c */
[----:B------:R-:W-:-:S04]  /*08a0*/  VIADD R13, R4, 0x1 ;  /* 0x00000001040d7836 */ /* 0x000fc80000000000 */
[----:B------:R-:W-:Y:S02]  /*08b0*/  FSEL R0, R12, R15, !P0 ;  /* 0x0000000f0c007208 */ /* 0x000fe40004000000 */
[----:B------:R-:W-:Y:S02]  /*08c0*/  LOP3.LUT P2, RZ, R13, 0x2, RZ, 0xc0, !PT ;  /* 0x000000020dff7812 */ /* 0x000fe4000784c0ff */
[----:B------:R-:W-:Y:S02]  /*08d0*/  FSEL R0, R0, -R0, !P1 ;  /* 0x8000000000007208 */ /* 0x000fe40004800000 */
[----:B------:R-:W-:Y:S01]  /*08e0*/  FSEL R12, R15, R12, !P0 ;  /* 0x0000000c0f0c7208 */ /* 0x000fe20004000000 */
[----:B0-----:R-:W-:-:S03]  /*08f0*/  UISETP.NE.AND UP0, UPT, UR6, UR5, UPT ;  /* 0x000000050600728c */ /* 0x001fc6000bf05270 */
[----:B------:R-:W-:Y:S01]  /*0900*/  FSEL R12, R12, -R12, !P2 ;  /* 0x8000000c0c0c7208 */ /* 0x000fe20005000000 */
[----:B------:R-:W-:Y:S01]  /*0910*/  UMOV UR6, UR4 ;  /* 0x0000000400067c82 */ /* 0x000fe20008000000 */
[C---:B--2---:R-:W-:Y:S01]  /*0920*/  FMUL R13, R0.reuse, R11 ;  /* 0x0000000b000d7220 */ /* 0x044fe20000400000 */
[----:B------:R-:W-:-:S03]  /*0930*/  FMUL R0, R0, R10 ;  /* 0x0000000a00007220 */ /* 0x000fc60000400000 */
[C---:B------:R-:W-:Y:S01]  /*0940*/  FFMA R13, R12.reuse, R10, -R13 ;  /* 0x0000000a0c0d7223 */ /* 0x040fe2000000080d */
[----:B------:R-:W-:-:S03]  /*0950*/  FFMA R0, R12, R11, R0 ;  /* 0x0000000b0c007223 */ /* 0x000fc60000000000 */
[C-C-:B-----5:R-:W-:Y:S01]  /*0960*/  FADD R10, R6.reuse, R13.reuse ;  /* 0x0000000d060a7221 */ /* 0x160fe20000000000 */
[C-C-:B------:R-:W-:Y:S01]  /*0970*/  FADD R11, R7.reuse, R0.reuse ;  /* 0x00000000070b7221 */ /* 0x140fe20000000000 */
[----:B------:R-:W-:Y:S01]  /*0980*/  FADD R6, R6, -R13 ;  /* 0x8000000d06067221 */ /* 0x000fe20000000000 */
[----:B------:R-:W-:-:S03]  /*0990*/  FADD R7, R7, -R0 ;  /* 0x8000000007077221 */ /* 0x000fc60000000000 */
[----:B------:R1:W-:Y:S04]  /*09a0*/  STG.E.64 desc[UR8][R8.64], R10 ;  /* 0x0000000a08007986 */ /* 0x0003e8000c101b08 */
[----:B------:R1:W-:Y:S01]  /*09b0*/  STG.E.64 desc[UR8][R2.64], R6 ;  /* 0x0000000602007986 */ /* 0x0003e2000c101b08 */
[----:B------:R-:W-:Y:S06]  /*09c0*/  BAR.SYNC.DEFER_BLOCKING 0x0 ;  /* 0x0000000000007b1d */ /* 0x000fec0000010000 */
[----:B------:R-:W-:Y:S05]  /*09d0*/  BRA.U UP0, `(.L_x_5) ;  /* 0xfffffff500f87547 */ /* 0x000fea000b83ffff */
[----:B------:R-:W-:Y:S05]  /*09e0*/  EXIT ;  /* 0x000000000000794d */ /* 0x000fea0003800000 */
        .weak           $__internal_0_$__cuda_sm3x_div_rn_noftz_f32_slowpath
        .type           $__internal_0_$__cuda_sm3x_div_rn_noftz_f32_slowpath,@function
        .size           $__internal_0_$__cuda_sm3x_div_rn_noftz_f32_slowpath,(.L_x_18 - $__internal_0_$__cuda_sm3x_div_rn_noftz_f32_slowpath)
$__internal_0_$__cuda_sm3x_div_rn_noftz_f32_slowpath:
[----:B------:R-:W-:Y:S01]  /*09f0*/  SHF.R.U32.HI R10, RZ, 0x17, R13 ;  /* 0x00000017ff0a7819 */ /* 0x000fe2000001160d */
[----:B------:R-:W-:Y:S01]  /*0a00*/  BSSY.RECONVERGENT B1, `(.L_x_6) ;  /* 0x0000064000017945 */ /* 0x000fe20003800200 */
[--C-:B------:R-:W-:Y:S01]  /*0a10*/  SHF.R.U32.HI R3, RZ, 0x17, R0.reuse ;  /* 0x00000017ff037819 */ /* 0x100fe20000011600 */
[----:B------:R-:W-:Y:S01]  /*0a20*/  IMAD.MOV.U32 R12, RZ, RZ, R0 ;  /* 0x000000ffff0c7224 */ /* 0x000fe200078e0000 */
[----:B------:R-:W-:Y:S02]  /*0a30*/  LOP3.LUT R10, R10, 0xff, RZ, 0xc0, !PT ;  /* 0x000000ff0a0a7812 */ /* 0x000fe400078ec0ff */
[----:B------:R-:W-:-:S03]  /*0a40*/  LOP3.LUT R16, R3, 0xff, RZ, 0xc0, !PT ;  /* 0x000000ff03107812 */ /* 0x000fc600078ec0ff */
[----:B------:R-:W-:Y:S02]  /*0a50*/  VIADD R15, R10, 0xffffffff ;  /* 0xffffffff0a0f7836 */ /* 0x000fe40000000000 */
[----:B------:R-:W-:-:S03]  /*0a60*/  VIADD R14, R16, 0xffffffff ;  /* 0xffffffff100e7836 */ /* 0x000fc60000000000 */
[----:B------:R-:W-:-:S04]  /*0a70*/  ISETP.GT.U32.AND P0, PT, R15, 0xfd, PT ;  /* 0x000000fd0f00780c */ /* 0x000fc80003f04070 */
[----:B------:R-:W-:-:S13]  /*0a80*/  ISETP.GT.U32.OR P0, PT, R14, 0xfd, P0 ;  /* 0x000000fd0e00780c */ /* 0x000fda0000704470 */
[----:B------:R-:W-:Y:S01]  /*0a90*/  @!P0 IMAD.MOV.U32 R4, RZ, RZ, RZ ;  /* 0x000000ffff048224 */ /* 0x000fe200078e00ff */
[----:B------:R-:W-:Y:S06]  /*0aa0*/  @!P0 BRA `(.L_x_7) ;  /* 0x0000000000608947 */ /* 0x000fec0003800000 */
[----:B------:R-:W-:Y:S01]  /*0ab0*/  FSETP.GTU.FTZ.AND P0, PT, |R0|, +INF , PT ;  /* 0x7f8000000000780b */ /* 0x000fe20003f1c200 */
[----:B------:R-:W-:Y:S01]  /*0ac0*/  IMAD.MOV.U32 R3, RZ, RZ, R13 ;  /* 0x000000ffff037224 */ /* 0x000fe200078e000d */
[----:B------:R-:W-:-:S04]  /*0ad0*/  FSETP.GTU.FTZ.AND P1, PT, |R13|, +INF , PT ;  /* 0x7f8000000d00780b */ /* 0x000fc80003f3c200 */
[----:B------:R-:W-:-:S13]  /*0ae0*/  PLOP3.LUT P0, PT, P0, P1, PT, 0xf8, 0x8f ;  /* 0x00000000008f781c */ /* 0x000fda0000703f70 */
[----:B------:R-:W-:Y:S05]  /*0af0*/  @P0 BRA `(.L_x_8) ;  /* 0x00000004004c0947 */ /* 0x000fea0003800000 */
[----:B------:R-:W-:-:S13]  /*0b00*/  LOP3.LUT P0, RZ, R13, 0x7fffffff, R12, 0xc8, !PT ;  /* 0x7fffffff0dff7812 */ /* 0x000fda000780c80c */
[----:B------:R-:W-:Y:S05]  /*0b10*/  @!P0 BRA `(.L_x_9) ;  /* 0x00000004003c8947 */ /* 0x000fea0003800000 */
[C---:B------:R-:W-:Y:S02]  /*0b20*/  FSETP.NEU.FTZ.AND P2, PT, |R0|.reuse, +INF , PT ;  /* 0x7f8000000000780b */ /* 0x040fe40003f5d200 */
[----:B------:R-:W-:Y:S02]  /*0b30*/  FSETP.NEU.FTZ.AND P1, PT, |R3|, +INF , PT ;  /* 0x7f8000000300780b */ /* 0x000fe40003f3d200 */
[----:B------:R-:W-:-:S11]  /*0b40*/  FSETP.NEU.FTZ.AND P0, PT, |R0|, +INF , PT ;  /* 0x7f8000000000780b */ /* 0x000fd60003f1d200 */
[----:B------:R-:W-:Y:S05]  /*0b50*/  @!P1 BRA !P2, `(.L_x_9) ;  /* 0x00000004002c9947 */ /* 0x000fea0005000000 */
[----:B------:R-:W-:-:S04]  /*0b60*/  LOP3.LUT P2, RZ, R12, 0x7fffffff, RZ, 0xc0, !PT ;  /* 0x7fffffff0cff7812 */ /* 0x000fc8000784c0ff */
[----:B------:R-:W-:-:S13]  /*0b70*/  PLOP3.LUT P1, PT, P1, P2, PT, 0x2f, 0xf2 ;  /* 0x0000000000f2781c */ /* 0x000fda0000f24577 */
[----:B------:R-:W-:Y:S05]  /*0b80*/  @P1 BRA `(.L_x_10) ;  /* 0x0000000400181947 */ /* 0x000fea0003800000 */
[----:B------:R-:W-:-:S04]  /*0b90*/  LOP3.LUT P1, RZ, R13, 0x7fffffff, RZ, 0xc0, !PT ;  /* 0x7fffffff0dff7812 */ /* 0x000fc8000782c0ff */
[----:B------:R-:W-:-:S13]  /*0ba0*/  PLOP3.LUT P0, PT, P0, P1, PT, 0x2f, 0xf2 ;  /* 0x0000000000f2781c */ /* 0x000fda0000702577 */
[----:B------:R-:W-:Y:S05]  /*0bb0*/  @P0 BRA `(.L_x_11) ;  /* 0x0000000400000947 */ /* 0x000fea0003800000 */
[----:B------:R-:W-:Y:S02]  /*0bc0*/  ISETP.GE.AND P0, PT, R14, RZ, PT ;  /* 0x000000ff0e00720c */ /* 0x000fe40003f06270 */
[----:B------:R-:W-:-:S11]  /*0bd0*/  ISETP.GE.AND P1, PT, R15, RZ, PT ;  /* 0x000000ff0f00720c */ /* 0x000fd60003f26270 */
[----:B------:R-:W-:Y:S02]  /*0be0*/  @P0 IMAD.MOV.U32 R4, RZ, RZ, RZ ;  /* 0x000000ffff040224 */ /* 0x000fe400078e00ff */
[----:B------:R-:W-:Y:S01]  /*0bf0*/  @!P0 FFMA R12, R0, 1.84467440737095516160e+19, RZ ;  /* 0x5f800000000c8823 */ /* 0x000fe200000000ff */
[----:B------:R-:W-:Y:S02]  /*0c00*/  @!P0 IMAD.MOV.U32 R4, RZ, RZ, -0x40 ;  /* 0xffffffc0ff048424 */ /* 0x000fe400078e00ff */
[----:B------:R-:W-:Y:S02]  /*0c10*/  @!P1 FFMA R13, R3, 1.84467440737095516160e+19, RZ ;  /* 0x5f800000030d9823 */ /* 0x000fe400000000ff */
[----:B------:R-:W-:-:S07]  /*0c20*/  @!P1 VIADD R4, R4, 0x40 ;  /* 0x0000004004049836 */ /* 0x000fce0000000000 */
.L_x_7:
[----:B------:R-:W-:Y:S01]  /*0c30*/  LEA R0, R10, 0xc0800000, 0x17 ;  /* 0xc08000000a007811 */ /* 0x000fe200078eb8ff */
[----:B------:R-:W-:Y:S01]  /*0c40*/  VIADD R3, R16, 0xffffff81 ;  /* 0xffffff8110037836 */ /* 0x000fe20000000000 */
[----:B------:R-:W-:Y:S03]  /*0c50*/  BSSY.RECONVERGENT B2, `(.L_x_12) ;  /* 0x0000035000027945 */ /* 0x000fe60003800200 */
[----:B------:R-:W-:Y:S02]  /*0c60*/  IMAD.IADD R13, R13, 0x1, -R0 ;  /* 0x000000010d0d7824 */ /* 0x000fe400078e0a00 */
[----:B------:R-:W-:Y:S02]  /*0c70*/  IMAD R0, R3, -0x800000, R12 ;  /* 0xff80000003007824 */ /* 0x000fe400078e020c */
[----:B------:R0:W1:Y:S01]  /*0c80*/  MUFU.RCP R14, R13 ;  /* 0x0000000d000e7308 */ /* 0x0000620000001000 */
[----:B------:R-:W-:Y:S01]  /*0c90*/  FADD.FTZ R15, -R13, -RZ ;  /* 0x800000ff0d0f7221 */ /* 0x000fe20000010100 */
[----:B0-----:R-:W-:-:S05]  /*0ca0*/  IADD3 R13, PT, PT, R3, 0x7f, -R10 ;  /* 0x0000007f030d7810 */ /* 0x001fca0007ffe80a */
[----:B------:R-:W-:Y:S02]  /*0cb0*/  IMAD.IADD R13, R13, 0x1, R4 ;  /* 0x000000010d0d7824 */ /* 0x000fe400078e0204 */
[----:B-1----:R-:W-:-:S04]  /*0cc0*/  FFMA R17, R14, R15, 1 ;  /* 0x3f8000000e117423 */ /* 0x002fc8000000000f */
[----:B------:R-:W-:-:S04]  /*0cd0*/  FFMA R19, R14, R17, R14 ;  /* 0x000000110e137223 */ /* 0x000fc8000000000e */
[----:B------:R-:W-:-:S04]  /*0ce0*/  FFMA R12, R0, R19, RZ ;  /* 0x00000013000c7223 */ /* 0x000fc800000000ff */
[----:B------:R-:W-:-:S04]  /*0cf0*/  FFMA R17, R15, R12, R0 ;  /* 0x0000000c0f117223 */ /* 0x000fc80000000000 */
[----:B------:R-:W-:-:S04]  /*0d00*/  FFMA R12, R19, R17, R12 ;  /* 0x00000011130c7223 */ /* 0x000fc8000000000c */
[----:B------:R-:W-:-:S04]  /*0d10*/  FFMA R15, R15, R12, R0 ;  /* 0x0000000c0f0f7223 */ /* 0x000fc80000000000 */
[----:B------:R-:W-:-:S05]  /*0d20*/  FFMA R0, R19, R15, R12 ;  /* 0x0000000f13007223 */ /* 0x000fca000000000c */
[----:B------:R-:W-:-:S04]  /*0d30*/  SHF.R.U32.HI R3, RZ, 0x17, R0 ;  /* 0x00000017ff037819 */ /* 0x000fc80000011600 */
[----:B------:R-:W-:-:S05]  /*0d40*/  LOP3.LUT R3, R3, 0xff, RZ, 0xc0, !PT ;  /* 0x000000ff03037812 */ /* 0x000fca00078ec0ff */
[----:B------:R-:W-:-:S04]  /*0d50*/  IMAD.IADD R14, R3, 0x1, R13 ;  /* 0x00000001030e7824 */ /* 0x000fc800078e020d */
[----:B------:R-:W-:-:S05]  /*0d60*/  VIADD R3, R14, 0xffffffff ;  /* 0xffffffff0e037836 */ /* 0x000fca0000000000 */
[----:B------:R-:W-:-:S13]  /*0d70*/  ISETP.GE.U32.AND P0, PT, R3, 0xfe, PT ;  /* 0x000000fe0300780c */ /* 0x000fda0003f06070 */
[----:B------:R-:W-:Y:S05]  /*0d80*/  @!P0 BRA `(.L_x_13) ;  /* 0x0000000000808947 */ /* 0x000fea0003800000 */
[----:B------:R-:W-:-:S13]  /*0d90*/  ISETP.GT.AND P0, PT, R14, 0xfe, PT ;  /* 0x000000fe0e00780c */ /* 0x000fda0003f04270 */
[----:B------:R-:W-:Y:S05]  /*0da0*/  @P0 BRA `(.L_x_14) ;  /* 0x00000000006c0947 */ /* 0x000fea0003800000 */
[----:B------:R-:W-:-:S13]  /*0db0*/  ISETP.GE.AND P0, PT, R14, 0x1, PT ;  /* 0x000000010e00780c */ /* 0x000fda0003f06270 */
[----:B------:R-:W-:Y:S05]  /*0dc0*/  @P0 BRA `(.L_x_15) ;  /* 0x0000000000740947 */ /* 0x000fea0003800000 */
[----:B------:R-:W-:Y:S02]  /*0dd0*/  ISETP.GE.AND P0, PT, R14, -0x18, PT ;  /* 0xffffffe80e00780c */ /* 0x000fe40003f06270 */
[----:B------:R-:W-:-:S11]  /*0de0*/  LOP3.LUT R0, R0, 0x80000000, RZ, 0xc0, !PT ;  /* 0x8000000000007812 */ /* 0x000fd600078ec0ff */
[----:B------:R-:W-:Y:S05]  /*0df0*/  @!P0 BRA `(.L_x_15) ;  /* 0x0000000000688947 */ /* 0x000fea0003800000 */
[CCC-:B------:R-:W-:Y:S01]  /*0e00*/  FFMA.RZ R3, R19.reuse, R15.reuse, R12.reuse ;  /* 0x0000000f13037223 */ /* 0x1c0fe2000000c00c */
[C---:B------:R-:W-:Y:S02]  /*0e10*/  VIADD R13, R14.reuse, 0x20 ;  /* 0x000000200e0d7836 */ /* 0x040fe40000000000 */
[-CC-:B------:R-:W-:Y:S01]  /*0e20*/  FFMA.RM R4, R19, R15.reuse, R12.reuse ;  /* 0x0000000f13047223 */ /* 0x180fe2000000400c */
[C---:B------:R-:W-:Y:S02]  /*0e30*/  ISETP.NE.AND P2, PT, R14.reuse, RZ, PT ;  /* 0x000000ff0e00720c */ /* 0x040fe40003f45270 */
[----:B------:R-:W-:Y:S01]  /*0e40*/  LOP3.LUT R10, R3, 0x7fffff, RZ, 0xc0, !PT ;  /* 0x007fffff030a7812 */ /* 0x000fe200078ec0ff */
[----:B------:R-:W-:Y:S01]  /*0e50*/  FFMA.RP R3, R19, R15, R12 ;  /* 0x0000000f13037223 */ /* 0x000fe2000000800c */
[----:B------:R-:W-:Y:S01]  /*0e60*/  IMAD.MOV R12, RZ, RZ, -R14 ;  /* 0x000000ffff0c7224 */ /* 0x000fe200078e0a0e */
[----:B------:R-:W-:Y:S02]  /*0e70*/  ISETP.NE.AND P1, PT, R14, RZ, PT ;  /* 0x000000ff0e00720c */ /* 0x000fe40003f25270 */
[----:B------:R-:W-:-:S02]  /*0e80*/  LOP3.LUT R10, R10, 0x800000, RZ, 0xfc, !PT ;  /* 0x008000000a0a7812 */ /* 0x000fc400078efcff */
[----:B------:R-:W-:Y:S02]  /*0e90*/  FSETP.NEU.FTZ.AND P0, PT, R3, R4, PT ;  /* 0x000000040300720b */ /* 0x000fe40003f1d000 */
[----:B------:R-:W-:Y:S02]  /*0ea0*/  SHF.L.U32 R13, R10, R13, RZ ;  /* 0x0000000d0a0d7219 */ /* 0x000fe400000006ff */
[----:B------:R-:W-:Y:S02]  /*0eb0*/  SEL R3, R12, RZ, P2 ;  /* 0x000000ff0c037207 */ /* 0x000fe40001000000 */
[----:B------:R-:W-:Y:S02]  /*0ec0*/  ISETP.NE.AND P1, PT, R13, RZ, P1 ;  /* 0x000000ff0d00720c */ /* 0x000fe40000f25270 */
[----:B------:R-:W-:Y:S02]  /*0ed0*/  SHF.R.U32.HI R3, RZ, R3, R10 ;  /* 0x00000003ff037219 */ /* 0x000fe4000001160a */
[----:B------:R-:W-:-:S02]  /*0ee0*/  PLOP3.LUT P0, PT, P0, P1, PT, 0xf8, 0x8f ;  /* 0x00000000008f781c */ /* 0x000fc40000703f70 */
[----:B------:R-:W-:Y:S02]  /*0ef0*/  SHF.R.U32.HI R13, RZ, 0x1, R3 ;  /* 0x00000001ff0d7819 */ /* 0x000fe40000011603 */
[----:B------:R-:W-:-:S04]  /*0f00*/  SEL R4, RZ, 0x1, !P0 ;  /* 0x00000001ff047807 */ /* 0x000fc80004000000 */
[----:B------:R-:W-:-:S04]  /*0f10*/  LOP3.LUT R4, R4, 0x1, R13, 0xf8, !PT ;  /* 0x0000000104047812 */ /* 0x000fc800078ef80d */
[----:B------:R-:W-:-:S05]  /*0f20*/  LOP3.LUT R4, R4, R3, RZ, 0xc0, !PT ;  /* 0x0000000304047212 */ /* 0x000fca00078ec0ff */
[----:B------:R-:W-:-:S05]  /*0f30*/  IMAD.IADD R13, R13, 0x1, R4 ;  /* 0x000000010d0d7824 */ /* 0x000fca00078e0204 */
[----:B------:R-:W-:Y:S01]  /*0f40*/  LOP3.LUT R0, R13, R0, RZ, 0xfc, !PT ;  /* 0x000000000d007212 */ /* 0x000fe200078efcff */
[----:B------:R-:W-:Y:S06]  /*0f50*/  BRA `(.L_x_15) ;  /* 0x0000000000107947 */ /* 0x000fec0003800000 */
.L_x_14:
[----:B------:R-:W-:-:S04]  /*0f60*/  LOP3.LUT R0, R0, 0x80000000, RZ, 0xc0, !PT ;  /* 0x8000000000007812 */ /* 0x000fc800078ec0ff */
[----:B------:R-:W-:Y:S01]  /*0f70*/  LOP3.LUT R0, R0, 0x7f800000, RZ, 0xfc, !PT ;  /* 0x7f80000000007812 */ /* 0x000fe200078efcff */
[----:B------:R-:W-:Y:S06]  /*0f80*/  BRA `(.L_x_15) ;  /* 0x0000000000047947 */ /* 0x000fec0003800000 */
.L_x_13:
[----:B------:R-:W-:-:S07]  /*0f90*/  IMAD R0, R13, 0x800000, R0 ;  /* 0x008000000d007824 */ /* 0x000fce00078e0200 */
.L_x_15:
[----:B------:R-:W-:Y:S05]  /*0fa0*/  BSYNC.RECONVERGENT B2 ;  /* 0x0000000000027941 */ /* 0x000fea0003800200 */
.L_x_12:
[----:B------:R-:W-:Y:S05]  /*0fb0*/  BRA `(.L_x_16) ;  /* 0x0000000000207947 */ /* 0x000fea0003800000 */
.L_x_11:
[----:B------:R-:W-:-:S04]  /*0fc0*/  LOP3.LUT R0, R13, 0x80000000, R12, 0x48, !PT ;  /* 0x800000000d007812 */ /* 0x000fc800078e480c */
[----:B------:R-:W-:Y:S01]  /*0fd0*/  LOP3.LUT R0, R0, 0x7f800000, RZ, 0xfc, !PT ;  /* 0x7f80000000007812 */ /* 0x000fe200078efcff */
[----:B------:R-:W-:Y:S06]  /*0fe0*/  BRA `(.L_x_16) ;  /* 0x0000000000147947 */ /* 0x000fec0003800000 */
.L_x_10:
[----:B------:R-:W-:Y:S01]  /*0ff0*/  LOP3.LUT R0, R13, 0x80000000, R12, 0x48, !PT ;  /* 0x800000000d007812 */ /* 0x000fe200078e480c */
[----:B------:R-:W-:Y:S06]  /*1000*/  BRA `(.L_x_16) ;  /* 0x00000000000c7947 */ /* 0x000fec0003800000 */
.L_x_9:
[----:B------:R-:W0:Y:S01]  /*1010*/  MUFU.RSQ R0, -QNAN ;  /* 0xffc0000000007908 */ /* 0x000e220000001400 */
[----:B------:R-:W-:Y:S05]  /*1020*/  BRA `(.L_x_16) ;  /* 0x0000000000047947 */ /* 0x000fea0003800000 */
.L_x_8:
[----:B------:R-:W-:-:S07]  /*1030*/  FADD.FTZ R0, R0, R3 ;  /* 0x0000000300007221 */ /* 0x000fce0000010000 */
.L_x_16:
[----:B------:R-:W-:Y:S05]  /*1040*/  BSYNC.RECONVERGENT B1 ;  /* 0x0000000000017941 */ /* 0x000fea0003800200 */
.L_x_6:
[----:B------:R-:W-:-:S04]  /*1050*/  IMAD.MOV.U32 R3, RZ, RZ, 0x0 ;  /* 0x00000000ff037424 */ /* 0x000fc800078e00ff */
[----:B0-----:R-:W-:Y:S05]  /*1060*/  RET.REL.NODEC R2 `(_Z10fft_kernelPK6float2PS_ji) ;  /* 0xffffffec02e47950 */ /* 0x001fea0003c3ffff */
.L_x_17:
[----:B------:R-:W-:-:S00]  /*1070*/  BRA `(.L_x_17) ;  /* 0xfffffffc00fc7947 */ /* 0x000fc0000383ffff */
[----:B------:R-:W-:-:S00]  /*1080*/  NOP ;  /* 0x0000000000007918 */ /* 0x000fc00000000000 */
[----:B------:R-:W-:-:S00]  /*1090*/  NOP ;  /* 0x0000000000007918 */ /* 0x000fc00000000000 */
[----:B------:R-:W-:-:S00]  /*10a0*/  NOP ;  /* 0x0000000000007918 */ /* 0x000fc00000000000 */
[----:B------:R-:W-:-:S00]  /*10b0*/  NOP ;  /* 0x0000000000007918 */ /* 0x000fc00000000000 */
[----:B------:R-:W-:-:S00]  /*10c0*/  NOP ;  /* 0x0000000000007918 */ /* 0x000fc00000000000 */
[----:B------:R-:W-:-:S00]  /*10d0*/  NOP ;  /* 0x0000000000007918 */ /* 0x000fc00000000000 */
[----:B------:R-:W-:-:S00]  /*10e0*/  NOP ;  /* 0x0000000000007918 */ /* 0x000fc00000000000 */
[----:B------:R-:W-:-:S00]  /*10f0*/  NOP ;  /* 0x0000000000007918 */ /* 0x000fc00000000000 */
.L_x_18:


//--------------------- .nv.global.init           --------------------------
	.section	.nv.global.init,"aw",@progbits
	.align	4
.nv.global.init:
	.type		__cudart_i2opi_f,@object
	.size		__cudart_i2opi_f,(.L_0 - __cudart_i2opi_f)
__cudart_i2opi_f:
        /*0000*/ 	.byte	0x41, 0x90, 0x43, 0x3c, 0x99, 0x95, 0x62, 0xdb, 0xc0, 0xdd, 0x34, 0xf5, 0xd1, 0x57, 0x27, 0xfc
        /*0010*/ 	.byte	0x29, 0x15, 0x44, 0x4e, 0x6e, 0x83, 0xf9, 0xa2
.L_0:


//--------------------- .nv.shared.reserved.0     --------------------------
	.section	.nv.shared.reserved.0,"aw",@nobits
	.weak		__nv_reservedSMEM_offset_0_alias
	.size		__nv_reservedSMEM_offset_0_alias, 0, 64
	.other		__nv_reservedSMEM_offset_0_alias,@"STO_CUDA_RESERVED_SHARED STV_DEFAULT"
__nv_reservedSMEM_offset_0_alias:
	.zero		0
	.zero		64


//--------------------- .nv.constant0._Z10fft_kernelPK6float2PS_ji --------------------------
	.section	.nv.constant0._Z10fft_kernelPK6float2PS_ji,"a",@progbits
	.sectionflags	@""
	.align	4
.nv.constant0._Z10fft_kernelPK6float2PS_ji:
	.zero		920


//--------------------- SYMBOLS --------------------------

	.type		.nv.reservedSmem.offset0,@object
	.size		.nv.reservedSmem.offset0,0x4
